//
// Generated by NVIDIA NVVM Compiler
//
// Compiler Build ID: CL-36424714
// Cuda compilation tools, release 13.0, V13.0.88
// Based on NVVM 20.0.0
//

.version 9.0
.target sm_100
.address_size 64

	// .globl	_Z23rgb_to_grayscale_kernelPKhPhii

.visible .entry _Z23rgb_to_grayscale_kernelPKhPhii(
	.param .u64 .ptr .align 1 _Z23rgb_to_grayscale_kernelPKhPhii_param_0,
	.param .u64 .ptr .align 1 _Z23rgb_to_grayscale_kernelPKhPhii_param_1,
	.param .u32 _Z23rgb_to_grayscale_kernelPKhPhii_param_2,
	.param .u32 _Z23rgb_to_grayscale_kernelPKhPhii_param_3
)
{
	.reg .pred 	%p<4>;
	.reg .b16 	%rs<4>;
	.reg .b32 	%r<16>;
	.reg .b32 	%f<7>;
	.reg .b64 	%rd<9>;

	ld.param.u64 	%rd1, [_Z23rgb_to_grayscale_kernelPKhPhii_param_0];
	ld.param.u64 	%rd2, [_Z23rgb_to_grayscale_kernelPKhPhii_param_1];
	ld.param.u32 	%r3, [_Z23rgb_to_grayscale_kernelPKhPhii_param_2];
	ld.param.u32 	%r4, [_Z23rgb_to_grayscale_kernelPKhPhii_param_3];
	mov.u32 	%r6, %ctaid.x;
	mov.u32 	%r7, %ntid.x;
	mov.u32 	%r8, %tid.x;
	mad.lo.s32 	%r1, %r6, %r7, %r8;
	mov.u32 	%r9, %ctaid.y;
	mov.u32 	%r10, %ntid.y;
	mov.u32 	%r11, %tid.y;
	mad.lo.s32 	%r12, %r9, %r10, %r11;
	setp.ge.s32 	%p1, %r1, %r3;
	setp.ge.s32 	%p2, %r12, %r4;
	or.pred  	%p3, %p1, %p2;
	@%p3 bra 	$L__BB0_2;
	cvta.to.global.u64 	%rd3, %rd1;
	cvta.to.global.u64 	%rd4, %rd2;
	mad.lo.s32 	%r13, %r3, %r12, %r1;
	mul.lo.s32 	%r14, %r13, 3;
	cvt.s64.s32 	%rd5, %r14;
	add.s64 	%rd6, %rd3, %rd5;
	ld.global.u8 	%rs1, [%rd6];
	ld.global.u8 	%rs2, [%rd6+1];
	ld.global.u8 	%rs3, [%rd6+2];
	cvt.rn.f32.u16 	%f1, %rs1;
	cvt.rn.f32.u16 	%f2, %rs2;
	mul.f32 	%f3, %f2, 0f3F1645A2;
	fma.rn.f32 	%f4, %f1, 0f3E991687, %f3;
	cvt.rn.f32.u16 	%f5, %rs3;
	fma.rn.f32 	%f6, %f5, 0f3DE978D5, %f4;
	cvt.rzi.s32.f32 	%r15, %f6;
	cvt.s64.s32 	%rd7, %r13;
	add.s64 	%rd8, %rd4, %rd7;
	st.global.u8 	[%rd8], %r15;
$L__BB0_2:
	ret;

}


// ===== COMPILED SASS (sm_100) =====

	.target	sm_100

	.elftype	@"ET_EXEC"


//--------------------- .note.nv.tkinfo           --------------------------
	.section	.note.nv.tkinfo,"",@"SHT_NOTE"
	.sectionflags	@"SHF_NOTE_NV_TKINFO"
	.tkinfo
        /*0018*/ 	.word	0x00000002
        /*0030*/ 	.string	""
        /*0030*/ 	.string	"ptxas"
        /*0030*/ 	.string	"Cuda compilation tools, release 13.0, V13.0.88"
        /*0030*/ 	.string	"Build cuda_13.0.r13.0/compiler.36424714_0"
        /*0030*/ 	.string	"-arch sm_100 -m 64 "



//--------------------- .note.nv.cuinfo           --------------------------
	.section	.note.nv.cuinfo,"",@"SHT_NOTE"
	.sectionflags	@"SHF_NOTE_NV_CUINFO"
        /*0018*/ 	.short	0x0002
        /*001a*/ 	.short	0x0064
        /*001c*/ 	.short	0x0082
	.zero		2


//--------------------- .nv.info                  --------------------------
	.section	.nv.info,"",@"SHT_CUDA_INFO"
	.align	4


	//----- nvinfo : EIATTR_REGCOUNT
	.align		4
        /*0000*/ 	.byte	0x04, 0x2f
        /*0002*/ 	.short	(.L_1 - .L_0)
	.align		4
.L_0:
        /*0004*/ 	.word	index@(_Z23rgb_to_grayscale_kernelPKhPhii)
        /*0008*/ 	.word	0x0000000a


	//----- nvinfo : EIATTR_FRAME_SIZE
	.align		4
.L_1:
        /*000c*/ 	.byte	0x04, 0x11
        /*000e*/ 	.short	(.L_3 - .L_2)
	.align		4
.L_2:
        /*0010*/ 	.word	index@(_Z23rgb_to_grayscale_kernelPKhPhii)
        /*0014*/ 	.word	0x00000000


	//----- nvinfo : EIATTR_MIN_STACK_SIZE
	.align		4
.L_3:
        /*0018*/ 	.byte	0x04, 0x12
        /*001a*/ 	.short	(.L_5 - .L_4)
	.align		4
.L_4:
        /*001c*/ 	.word	index@(_Z23rgb_to_grayscale_kernelPKhPhii)
        /*0020*/ 	.word	0x00000000
.L_5:


//--------------------- .nv.compat                --------------------------
	.section	.nv.compat,"",@"SHT_CUDA_COMPAT_INFO"
	.align	4
        /*0000*/ 	.byte	0x02, 0x09, 0x00, 0x00, 0x02, 0x02, 0x01, 0x00, 0x02, 0x05, 0x05, 0x00, 0x03, 0x07, 0x01, 0x01
        /*0010*/ 	.byte	0x02, 0x03, 0x00, 0x00, 0x02, 0x06, 0x01, 0x00, 0x04, 0x0b, 0x08, 0x00, 0x09, 0x00, 0x00, 0x00
        /*0020*/ 	.byte	0x00, 0x00, 0x00, 0x00


//--------------------- .nv.info._Z23rgb_to_grayscale_kernelPKhPhii --------------------------
	.section	.nv.info._Z23rgb_to_grayscale_kernelPKhPhii,"",@"SHT_CUDA_INFO"
	.sectionflags	@""
	.align	4


	//----- nvinfo : EIATTR_CUDA_API_VERSION
	.align		4
        /*0000*/ 	.byte	0x04, 0x37
        /*0002*/ 	.short	(.L_7 - .L_6)
.L_6:
        /*0004*/ 	.word	0x00000082


	//----- nvinfo : EIATTR_KPARAM_INFO
	.align		4
.L_7:
        /*0008*/ 	.byte	0x04, 0x17
        /*000a*/ 	.short	(.L_9 - .L_8)
.L_8:
        /*000c*/ 	.word	0x00000000
        /*0010*/ 	.short	0x0003
        /*0012*/ 	.short	0x0014
        /*0014*/ 	.byte	0x00, 0xf0, 0x11, 0x00


	//----- nvinfo : EIATTR_KPARAM_INFO
	.align		4
.L_9:
        /*0018*/ 	.byte	0x04, 0x17
        /*001a*/ 	.short	(.L_11 - .L_10)
.L_10:
        /*001c*/ 	.word	0x00000000
        /*0020*/ 	.short	0x0002
        /*0022*/ 	.short	0x0010
        /*0024*/ 	.byte	0x00, 0xf0, 0x11, 0x00


	//----- nvinfo : EIATTR_KPARAM_INFO
	.align		4
.L_11:
        /*0028*/ 	.byte	0x04, 0x17
        /*002a*/ 	.short	(.L_13 - .L_12)
.L_12:
        /*002c*/ 	.word	0x00000000
        /*0030*/ 	.short	0x0001
        /*0032*/ 	.short	0x0008
        /*0034*/ 	.byte	0x00, 0xf5, 0x21, 0x00


	//----- nvinfo : EIATTR_KPARAM_INFO
	.align		4
.L_13:
        /*0038*/ 	.byte	0x04, 0x17
        /*003a*/ 	.short	(.L_15 - .L_14)
.L_14:
        /*003c*/ 	.word	0x00000000
        /*0040*/ 	.short	0x0000
        /*0042*/ 	.short	0x0000
        /*0044*/ 	.byte	0x00, 0xf5, 0x21, 0x00


	//----- nvinfo : EIATTR_SPARSE_MMA_MASK
	.align		4
.L_15:
        /*0048*/ 	.byte	0x03, 0x50
        /*004a*/ 	.short	0x0000


	//----- nvinfo : EIATTR_MAXREG_COUNT
	.align		4
        /*004c*/ 	.byte	0x03, 0x1b
        /*004e*/ 	.short	0x00ff


	//----- nvinfo : EIATTR_MERCURY_ISA_VERSION
	.align		4
        /*0050*/ 	.byte	0x03, 0x5f
        /*0052*/ 	.short	0x0101


	//----- nvinfo : EIATTR_VRC_CTA_INIT_COUNT
	.align		4
        /*0054*/ 	.byte	0x02, 0x4a
	.zero		1
	.zero		1


	//----- nvinfo : EIATTR_EXIT_INSTR_OFFSETS
	.align		4
        /*0058*/ 	.byte	0x04, 0x1c
        /*005a*/ 	.short	(.L_17 - .L_16)


	//   ....[0]....
.L_16:
        /*005c*/ 	.word	0x000000c0


	//   ....[1]....
        /*0060*/ 	.word	0x00000200


	//----- nvinfo : EIATTR_CBANK_PARAM_SIZE
	.align		4
.L_17:
        /*0064*/ 	.byte	0x03, 0x19
        /*0066*/ 	.short	0x0018


	//----- nvinfo : EIATTR_PARAM_CBANK
	.align		4
        /*0068*/ 	.byte	0x04, 0x0a
        /*006a*/ 	.short	(.L_19 - .L_18)
	.align		4
.L_18:
        /*006c*/ 	.word	index@(.nv.constant0._Z23rgb_to_grayscale_kernelPKhPhii)
        /*0070*/ 	.short	0x0380
        /*0072*/ 	.short	0x0018


	//----- nvinfo : EIATTR_SW_WAR
	.align		4
.L_19:
        /*0074*/ 	.byte	0x04, 0x36
        /*0076*/ 	.short	(.L_21 - .L_20)
.L_20:
        /*0078*/ 	.word	0x00000008
.L_21:


//--------------------- .nv.callgraph             --------------------------
	.section	.nv.callgraph,"",@"SHT_CUDA_CALLGRAPH"
	.align	4
	.sectionentsize	8
	.align		4
        /*0000*/ 	.word	0x00000000
	.align		4
        /*0004*/ 	.word	0xffffffff
	.align		4
        /*0008*/ 	.word	0x00000000
	.align		4
        /*000c*/ 	.word	0xfffffffe
	.align		4
        /*0010*/ 	.word	0x00000000
	.align		4
        /*0014*/ 	.word	0xfffffffd
	.align		4
        /*0018*/ 	.word	0x00000000
	.align		4
        /*001c*/ 	.word	0xfffffffc


//--------------------- .text._Z23rgb_to_grayscale_kernelPKhPhii --------------------------
	.section	.text._Z23rgb_to_grayscale_kernelPKhPhii,"ax",@progbits
	.align	128
        .global         _Z23rgb_to_grayscale_kernelPKhPhii
        .type           _Z23rgb_to_grayscale_kernelPKhPhii,@function
        .size           _Z23rgb_to_grayscale_kernelPKhPhii,(.L_x_1 - _Z23rgb_to_grayscale_kernelPKhPhii)
        .other          _Z23rgb_to_grayscale_kernelPKhPhii,@"STO_CUDA_ENTRY STV_DEFAULT"
_Z23rgb_to_grayscale_kernelPKhPhii:
.text._Z23rgb_to_grayscale_kernelPKhPhii:
[----:B------:R-:W-:Y:S01]  /*0000*/  LDC R1, c[0x0][0x37c] ;  /* 0x0000df00ff017b82 */ /* 0x000fe20000000800 */
[----:B------:R-:W0:Y:S07]  /*0010*/  S2R R2, SR_TID.Y ;  /* 0x0000000000027919 */ /* 0x000e2e0000002200 */
[----:B------:R-:W1:Y:S01]  /*0020*/  LDC R0, c[0x0][0x360] ;  /* 0x0000d800ff007b82 */ /* 0x000e620000000800 */
[----:B------:R-:W2:Y:S01]  /*0030*/  LDCU.64 UR6, c[0x0][0x390] ;  /* 0x00007200ff0677ac */ /* 0x000ea20008000a00 */
[----:B------:R-:W1:Y:S06]  /*0040*/  S2R R5, SR_TID.X ;  /* 0x0000000000057919 */ /* 0x000e6c0000002100 */
[----:B------:R-:W0:Y:S08]  /*0050*/  S2UR UR5, SR_CTAID.Y ;  /* 0x00000000000579c3 */ /* 0x000e300000002600 */
[----:B------:R-:W0:Y:S08]  /*0060*/  LDC R3, c[0x0][0x364] ;  /* 0x0000d900ff037b82 */ /* 0x000e300000000800 */
[----:B------:R-:W1:Y:S01]  /*0070*/  S2UR UR4, SR_CTAID.X ;  /* 0x00000000000479c3 */ /* 0x000e620000002500 */
[----:B0-----:R-:W-:-:S05]  /*0080*/  IMAD R3, R3, UR5, R2 ;  /* 0x0000000503037c24 */ /* 0x001fca000f8e0202 */
[----:B--2---:R-:W-:Y:S01]  /*0090*/  ISETP.GE.AND P0, PT, R3, UR7, PT ;  /* 0x0000000703007c0c */ /* 0x004fe2000bf06270 */
[----:B-1----:R-:W-:-:S05]  /*00a0*/  IMAD R0, R0, UR4, R5 ;  /* 0x0000000400007c24 */ /* 0x002fca000f8e0205 */
[----:B------:R-:W-:-:S13]  /*00b0*/  ISETP.GE.OR P0, PT, R0, UR6, P0 ;  /* 0x0000000600007c0c */ /* 0x000fda0008706670 */
[----:B------:R-:W-:Y:S05]  /*00c0*/  @P0 EXIT ;  /* 0x000000000000094d */ /* 0x000fea0003800000 */
[----:B------:R-:W0:Y:S01]  /*00d0*/  LDCU.128 UR8, c[0x0][0x380] ;  /* 0x00007000ff0877ac */ /* 0x000e220008000c00 */
[----:B------:R-:W-:Y:S01]  /*00e0*/  IMAD R0, R3, UR6, R0 ;  /* 0x0000000603007c24 */ /* 0x000fe2000f8e0200 */
[----:B------:R-:W1:Y:S03]  /*00f0*/  LDCU.64 UR4, c[0x0][0x358] ;  /* 0x00006b00ff0477ac */ /* 0x000e660008000a00 */
[----:B------:R-:W-:-:S05]  /*0100*/  IMAD R3, R0, 0x3, RZ ;  /* 0x0000000300037824 */ /* 0x000fca00078e02ff */
[----:B0-----:R-:W-:-:S04]  /*0110*/  IADD3 R2, P0, PT, R3, UR8, RZ ;  /* 0x0000000803027c10 */ /* 0x001fc8000ff1e0ff */
[----:B------:R-:W-:-:S05]  /*0120*/  LEA.HI.X.SX32 R3, R3, UR9, 0x1, P0 ;  /* 0x0000000903037c11 */ /* 0x000fca00080f0eff */
[----:B-1----:R-:W2:Y:S04]  /*0130*/  LDG.E.U8 R5, desc[UR4][R2.64+0x1] ;  /* 0x0000010402057981 */ /* 0x002ea8000c1e1100 */
[----:B------:R-:W3:Y:S04]  /*0140*/  LDG.E.U8 R4, desc[UR4][R2.64] ;  /* 0x0000000402047981 */ /* 0x000ee8000c1e1100 */
[----:B------:R-:W4:Y:S01]  /*0150*/  LDG.E.U8 R6, desc[UR4][R2.64+0x2] ;  /* 0x0000020402067981 */ /* 0x000f22000c1e1100 */
[----:B--2---:R-:W-:Y:S02]  /*0160*/  I2FP.F32.U32 R5, R5 ;  /* 0x0000000500057245 */ /* 0x004fe40000201000 */
[----:B---3--:R-:W-:-:S03]  /*0170*/  I2FP.F32.U32 R4, R4 ;  /* 0x0000000400047245 */ /* 0x008fc60000201000 */
[----:B------:R-:W-:Y:S01]  /*0180*/  FMUL R5, R5, 0.58700001239776611328 ;  /* 0x3f1645a205057820 */ /* 0x000fe20000400000 */
[----:B----4-:R-:W-:-:S03]  /*0190*/  I2FP.F32.U32 R7, R6 ;  /* 0x0000000600077245 */ /* 0x010fc60000201000 */
[----:B------:R-:W-:-:S04]  /*01a0*/  FFMA R4, R4, 0.29899999499320983887, R5 ;  /* 0x3e99168704047823 */ /* 0x000fc80000000005 */
[----:B------:R-:W-:Y:S01]  /*01b0*/  FFMA R7, R7, 0.11400000005960464478, R4 ;  /* 0x3de978d507077823 */ /* 0x000fe20000000004 */
[----:B------:R-:W-:-:S04]  /*01c0*/  IADD3 R4, P0, PT, R0, UR10, RZ ;  /* 0x0000000a00047c10 */ /* 0x000fc8000ff1e0ff */
[----:B------:R-:W-:Y:S01]  /*01d0*/  LEA.HI.X.SX32 R5, R0, UR11, 0x1, P0 ;  /* 0x0000000b00057c11 */ /* 0x000fe200080f0eff */
[----:B------:R-:W0:Y:S04]  /*01e0*/  F2I.TRUNC.NTZ R7, R7 ;  /* 0x0000000700077305 */ /* 0x000e28000020f100 */
[----:B0-----:R-:W-:Y:S01]  /*01f0*/  STG.E.U8 desc[UR4][R4.64], R7 ;  /* 0x0000000704007986 */ /* 0x001fe2000c101104 */
[----:B------:R-:W-:Y:S05]  /*0200*/  EXIT ;  /* 0x000000000000794d */ /* 0x000fea0003800000 */
.L_x_0:
[----:B------:R-:W-:-:S00]  /*0210*/  BRA `(.L_x_0) ;  /* 0xfffffffc00fc7947 */ /* 0x000fc0000383ffff */
[----:B------:R-:W-:-:S00]  /*0220*/  NOP ;  /* 0x0000000000007918 */ /* 0x000fc00000000000 */
        /* <DEDUP_REMOVED lines=13> */
.L_x_1:


//--------------------- .nv.shared.reserved.0     --------------------------
	.section	.nv.shared.reserved.0,"aw",@nobits
	.weak		__nv_reservedSMEM_offset_0_alias
	.size		__nv_reservedSMEM_offset_0_alias, 0, 64
	.other		__nv_reservedSMEM_offset_0_alias,@"STO_CUDA_RESERVED_SHARED STV_DEFAULT"
__nv_reservedSMEM_offset_0_alias:
	.zero		0
	.zero		64


//--------------------- .nv.constant0._Z23rgb_to_grayscale_kernelPKhPhii --------------------------
	.section	.nv.constant0._Z23rgb_to_grayscale_kernelPKhPhii,"a",@progbits
	.sectionflags	@""
	.align	4
.nv.constant0._Z23rgb_to_grayscale_kernelPKhPhii:
	.zero		920


//--------------------- SYMBOLS --------------------------

	.type		.nv.reservedSmem.offset0,@object
	.size		.nv.reservedSmem.offset0,0x4
